//
// Generated by NVIDIA NVVM Compiler
//
// Compiler Build ID: CL-36424714
// Cuda compilation tools, release 13.0, V13.0.88
// Based on NVVM 20.0.0
//

.version 9.0
.target sm_100
.address_size 64

	// .globl	_Z4fillmPf

.visible .entry _Z4fillmPf(
	.param .u64 _Z4fillmPf_param_0,
	.param .u64 .ptr .align 1 _Z4fillmPf_param_1
)
{
	.reg .pred 	%p<2>;
	.reg .b32 	%r<6>;
	.reg .b32 	%f<4>;
	.reg .b64 	%rd<7>;

	ld.param.u64 	%rd3, [_Z4fillmPf_param_0];
	ld.param.u64 	%rd2, [_Z4fillmPf_param_1];
	mov.u32 	%r1, %ctaid.x;
	mov.u32 	%r2, %ntid.x;
	mov.u32 	%r3, %tid.x;
	mad.lo.s32 	%r4, %r1, %r2, %r3;
	cvt.u64.u32 	%rd1, %r4;
	setp.le.u64 	%p1, %rd3, %rd1;
	@%p1 bra 	$L__BB0_2;
	cvt.u32.u64 	%r5, %rd1;
	cvta.to.global.u64 	%rd4, %rd2;
	shl.b64 	%rd5, %rd1, 2;
	add.s64 	%rd6, %rd4, %rd5;
	ld.global.f32 	%f1, [%rd6];
	cvt.rn.f32.u32 	%f2, %r5;
	add.f32 	%f3, %f1, %f2;
	st.global.f32 	[%rd6], %f3;
$L__BB0_2:
	ret;

}


// ===== COMPILED SASS (sm_100) =====

	.target	sm_100

	.elftype	@"ET_EXEC"


//--------------------- .note.nv.tkinfo           --------------------------
	.section	.note.nv.tkinfo,"",@"SHT_NOTE"
	.sectionflags	@"SHF_NOTE_NV_TKINFO"
	.tkinfo
        /*0018*/ 	.word	0x00000002
        /*0030*/ 	.string	""
        /*0030*/ 	.string	"ptxas"
        /*0030*/ 	.string	"Cuda compilation tools, release 13.0, V13.0.88"
        /*0030*/ 	.string	"Build cuda_13.0.r13.0/compiler.36424714_0"
        /*0030*/ 	.string	"-arch sm_100 -m 64 "



//--------------------- .note.nv.cuinfo           --------------------------
	.section	.note.nv.cuinfo,"",@"SHT_NOTE"
	.sectionflags	@"SHF_NOTE_NV_CUINFO"
        /*0018*/ 	.short	0x0002
        /*001a*/ 	.short	0x0064
        /*001c*/ 	.short	0x0082
	.zero		2


//--------------------- .nv.info                  --------------------------
	.section	.nv.info,"",@"SHT_CUDA_INFO"
	.align	4


	//----- nvinfo : EIATTR_REGCOUNT
	.align		4
        /*0000*/ 	.byte	0x04, 0x2f
        /*0002*/ 	.short	(.L_1 - .L_0)
	.align		4
.L_0:
        /*0004*/ 	.word	index@(_Z4fillmPf)
        /*0008*/ 	.word	0x00000008


	//----- nvinfo : EIATTR_FRAME_SIZE
	.align		4
.L_1:
        /*000c*/ 	.byte	0x04, 0x11
        /*000e*/ 	.short	(.L_3 - .L_2)
	.align		4
.L_2:
        /*0010*/ 	.word	index@(_Z4fillmPf)
        /*0014*/ 	.word	0x00000000


	//----- nvinfo : EIATTR_MIN_STACK_SIZE
	.align		4
.L_3:
        /*0018*/ 	.byte	0x04, 0x12
        /*001a*/ 	.short	(.L_5 - .L_4)
	.align		4
.L_4:
        /*001c*/ 	.word	index@(_Z4fillmPf)
        /*0020*/ 	.word	0x00000000
.L_5:


//--------------------- .nv.compat                --------------------------
	.section	.nv.compat,"",@"SHT_CUDA_COMPAT_INFO"
	.align	4
        /*0000*/ 	.byte	0x02, 0x09, 0x00, 0x00, 0x02, 0x02, 0x01, 0x00, 0x02, 0x05, 0x05, 0x00, 0x03, 0x07, 0x01, 0x01
        /*0010*/ 	.byte	0x02, 0x03, 0x00, 0x00, 0x02, 0x06, 0x01, 0x00, 0x04, 0x0b, 0x08, 0x00, 0x09, 0x00, 0x00, 0x00
        /*0020*/ 	.byte	0x00, 0x00, 0x00, 0x00


//--------------------- .nv.info._Z4fillmPf       --------------------------
	.section	.nv.info._Z4fillmPf,"",@"SHT_CUDA_INFO"
	.sectionflags	@""
	.align	4


	//----- nvinfo : EIATTR_CUDA_API_VERSION
	.align		4
        /*0000*/ 	.byte	0x04, 0x37
        /*0002*/ 	.short	(.L_7 - .L_6)
.L_6:
        /*0004*/ 	.word	0x00000082


	//----- nvinfo : EIATTR_KPARAM_INFO
	.align		4
.L_7:
        /*0008*/ 	.byte	0x04, 0x17
        /*000a*/ 	.short	(.L_9 - .L_8)
.L_8:
        /*000c*/ 	.word	0x00000000
        /*0010*/ 	.short	0x0001
        /*0012*/ 	.short	0x0008
        /*0014*/ 	.byte	0x00, 0xf5, 0x21, 0x00


	//----- nvinfo : EIATTR_KPARAM_INFO
	.align		4
.L_9:
        /*0018*/ 	.byte	0x04, 0x17
        /*001a*/ 	.short	(.L_11 - .L_10)
.L_10:
        /*001c*/ 	.word	0x00000000
        /*0020*/ 	.short	0x0000
        /*0022*/ 	.short	0x0000
        /*0024*/ 	.byte	0x00, 0xf0, 0x21, 0x00


	//----- nvinfo : EIATTR_SPARSE_MMA_MASK
	.align		4
.L_11:
        /*0028*/ 	.byte	0x03, 0x50
        /*002a*/ 	.short	0x0000


	//----- nvinfo : EIATTR_MAXREG_COUNT
	.align		4
        /*002c*/ 	.byte	0x03, 0x1b
        /*002e*/ 	.short	0x00ff


	//----- nvinfo : EIATTR_MERCURY_ISA_VERSION
	.align		4
        /*0030*/ 	.byte	0x03, 0x5f
        /*0032*/ 	.short	0x0101


	//----- nvinfo : EIATTR_VRC_CTA_INIT_COUNT
	.align		4
        /*0034*/ 	.byte	0x02, 0x4a
	.zero		1
	.zero		1


	//----- nvinfo : EIATTR_EXIT_INSTR_OFFSETS
	.align		4
        /*0038*/ 	.byte	0x04, 0x1c
        /*003a*/ 	.short	(.L_13 - .L_12)


	//   ....[0]....
.L_12:
        /*003c*/ 	.word	0x00000080


	//   ....[1]....
        /*0040*/ 	.word	0x00000110


	//----- nvinfo : EIATTR_CBANK_PARAM_SIZE
	.align		4
.L_13:
        /*0044*/ 	.byte	0x03, 0x19
        /*0046*/ 	.short	0x0010


	//----- nvinfo : EIATTR_PARAM_CBANK
	.align		4
        /*0048*/ 	.byte	0x04, 0x0a
        /*004a*/ 	.short	(.L_15 - .L_14)
	.align		4
.L_14:
        /*004c*/ 	.word	index@(.nv.constant0._Z4fillmPf)
        /*0050*/ 	.short	0x0380
        /*0052*/ 	.short	0x0010


	//----- nvinfo : EIATTR_SW_WAR
	.align		4
.L_15:
        /*0054*/ 	.byte	0x04, 0x36
        /*0056*/ 	.short	(.L_17 - .L_16)
.L_16:
        /*0058*/ 	.word	0x00000008
.L_17:


//--------------------- .nv.callgraph             --------------------------
	.section	.nv.callgraph,"",@"SHT_CUDA_CALLGRAPH"
	.align	4
	.sectionentsize	8
	.align		4
        /*0000*/ 	.word	0x00000000
	.align		4
        /*0004*/ 	.word	0xffffffff
	.align		4
        /*0008*/ 	.word	0x00000000
	.align		4
        /*000c*/ 	.word	0xfffffffe
	.align		4
        /*0010*/ 	.word	0x00000000
	.align		4
        /*0014*/ 	.word	0xfffffffd
	.align		4
        /*0018*/ 	.word	0x00000000
	.align		4
        /*001c*/ 	.word	0xfffffffc


//--------------------- .text._Z4fillmPf          --------------------------
	.section	.text._Z4fillmPf,"ax",@progbits
	.align	128
        .global         _Z4fillmPf
        .type           _Z4fillmPf,@function
        .size           _Z4fillmPf,(.L_x_1 - _Z4fillmPf)
        .other          _Z4fillmPf,@"STO_CUDA_ENTRY STV_DEFAULT"
_Z4fillmPf:
.text._Z4fillmPf:
[----:B------:R-:W-:Y:S01]  /*0000*/  LDC R1, c[0x0][0x37c] ;  /* 0x0000df00ff017b82 */ /* 0x000fe20000000800 */
[----:B------:R-:W0:Y:S07]  /*0010*/  S2R R3, SR_TID.X ;  /* 0x0000000000037919 */ /* 0x000e2e0000002100 */
[----:B------:R-:W0:Y:S01]  /*0020*/  S2UR UR4, SR_CTAID.X ;  /* 0x00000000000479c3 */ /* 0x000e220000002500 */
[----:B------:R-:W1:Y:S07]  /*0030*/  LDCU.64 UR6, c[0x0][0x380] ;  /* 0x00007000ff0677ac */ /* 0x000e6e0008000a00 */
[----:B------:R-:W0:Y:S02]  /*0040*/  LDC R0, c[0x0][0x360] ;  /* 0x0000d800ff007b82 */ /* 0x000e240000000800 */
[----:B0-----:R-:W-:-:S05]  /*0050*/  IMAD R0, R0, UR4, R3 ;  /* 0x0000000400007c24 */ /* 0x001fca000f8e0203 */
[----:B-1----:R-:W-:-:S04]  /*0060*/  ISETP.GE.U32.AND P0, PT, R0, UR6, PT ;  /* 0x0000000600007c0c */ /* 0x002fc8000bf06070 */
[----:B------:R-:W-:-:S13]  /*0070*/  ISETP.GE.U32.AND.EX P0, PT, RZ, UR7, PT, P0 ;  /* 0x00000007ff007c0c */ /* 0x000fda000bf06100 */
[----:B------:R-:W-:Y:S05]  /*0080*/  @P0 EXIT ;  /* 0x000000000000094d */ /* 0x000fea0003800000 */
[----:B------:R-:W0:Y:S01]  /*0090*/  LDCU.64 UR6, c[0x0][0x388] ;  /* 0x00007100ff0677ac */ /* 0x000e220008000a00 */
[----:B------:R-:W1:Y:S01]  /*00a0*/  LDCU.64 UR4, c[0x0][0x358] ;  /* 0x00006b00ff0477ac */ /* 0x000e620008000a00 */
[----:B0-----:R-:W-:-:S04]  /*00b0*/  LEA R2, P0, R0, UR6, 0x2 ;  /* 0x0000000600027c11 */ /* 0x001fc8000f8010ff */
[----:B------:R-:W-:-:S05]  /*00c0*/  LEA.HI.X R3, R0, UR7, RZ, 0x2, P0 ;  /* 0x0000000700037c11 */ /* 0x000fca00080f14ff */
[----:B-1----:R-:W2:Y:S01]  /*00d0*/  LDG.E R4, desc[UR4][R2.64] ;  /* 0x0000000402047981 */ /* 0x002ea2000c1e1900 */
[----:B------:R-:W-:-:S05]  /*00e0*/  I2FP.F32.U32 R5, R0 ;  /* 0x0000000000057245 */ /* 0x000fca0000201000 */
[----:B--2---:R-:W-:-:S05]  /*00f0*/  FADD R5, R4, R5 ;  /* 0x0000000504057221 */ /* 0x004fca0000000000 */
[----:B------:R-:W-:Y:S01]  /*0100*/  STG.E desc[UR4][R2.64], R5 ;  /* 0x0000000502007986 */ /* 0x000fe2000c101904 */
[----:B------:R-:W-:Y:S05]  /*0110*/  EXIT ;  /* 0x000000000000794d */ /* 0x000fea0003800000 */
.L_x_0:
[----:B------:R-:W-:-:S00]  /*0120*/  BRA `(.L_x_0) ;  /* 0xfffffffc00fc7947 */ /* 0x000fc0000383ffff */
[----:B------:R-:W-:-:S00]  /*0130*/  NOP ;  /* 0x0000000000007918 */ /* 0x000fc00000000000 */
        /* <DEDUP_REMOVED lines=12> */
.L_x_1:


//--------------------- .nv.shared.reserved.0     --------------------------
	.section	.nv.shared.reserved.0,"aw",@nobits
	.weak		__nv_reservedSMEM_offset_0_alias
	.size		__nv_reservedSMEM_offset_0_alias, 0, 64
	.other		__nv_reservedSMEM_offset_0_alias,@"STO_CUDA_RESERVED_SHARED STV_DEFAULT"
__nv_reservedSMEM_offset_0_alias:
	.zero		0
	.zero		64


//--------------------- .nv.constant0._Z4fillmPf  --------------------------
	.section	.nv.constant0._Z4fillmPf,"a",@progbits
	.sectionflags	@""
	.align	4
.nv.constant0._Z4fillmPf:
	.zero		912


//--------------------- SYMBOLS --------------------------

	.type		.nv.reservedSmem.offset0,@object
	.size		.nv.reservedSmem.offset0,0x4
